//
// Generated by NVIDIA NVVM Compiler
//
// Compiler Build ID: CL-36424714
// Cuda compilation tools, release 13.0, V13.0.88
// Based on NVVM 20.0.0
//

.version 9.0
.target sm_100
.address_size 64

	// .globl	sqrt_kernel

.visible .entry sqrt_kernel(
	.param .u64 .ptr .align 1 sqrt_kernel_param_0,
	.param .u64 .ptr .align 1 sqrt_kernel_param_1,
	.param .u32 sqrt_kernel_param_2
)
{
	.reg .pred 	%p<2>;
	.reg .b32 	%r<6>;
	.reg .b32 	%f<3>;
	.reg .b64 	%rd<8>;

	ld.param.u64 	%rd1, [sqrt_kernel_param_0];
	ld.param.u64 	%rd2, [sqrt_kernel_param_1];
	ld.param.u32 	%r2, [sqrt_kernel_param_2];
	mov.u32 	%r3, %ctaid.x;
	mov.u32 	%r4, %ntid.x;
	mov.u32 	%r5, %tid.x;
	mad.lo.s32 	%r1, %r3, %r4, %r5;
	setp.ge.s32 	%p1, %r1, %r2;
	@%p1 bra 	$L__BB0_2;
	cvta.to.global.u64 	%rd3, %rd1;
	cvta.to.global.u64 	%rd4, %rd2;
	mul.wide.s32 	%rd5, %r1, 4;
	add.s64 	%rd6, %rd3, %rd5;
	ld.global.f32 	%f1, [%rd6];
	sqrt.rn.f32 	%f2, %f1;
	add.s64 	%rd7, %rd4, %rd5;
	st.global.f32 	[%rd7], %f2;
$L__BB0_2:
	ret;

}


// ===== COMPILED SASS (sm_100) =====

	.target	sm_100

	.elftype	@"ET_EXEC"


//--------------------- .note.nv.tkinfo           --------------------------
	.section	.note.nv.tkinfo,"",@"SHT_NOTE"
	.sectionflags	@"SHF_NOTE_NV_TKINFO"
	.tkinfo
        /*0018*/ 	.word	0x00000002
        /*0030*/ 	.string	""
        /*0030*/ 	.string	"ptxas"
        /*0030*/ 	.string	"Cuda compilation tools, release 13.0, V13.0.88"
        /*0030*/ 	.string	"Build cuda_13.0.r13.0/compiler.36424714_0"
        /*0030*/ 	.string	"-arch sm_100 -m 64 "



//--------------------- .note.nv.cuinfo           --------------------------
	.section	.note.nv.cuinfo,"",@"SHT_NOTE"
	.sectionflags	@"SHF_NOTE_NV_CUINFO"
        /*0018*/ 	.short	0x0002
        /*001a*/ 	.short	0x0064
        /*001c*/ 	.short	0x0082
	.zero		2


//--------------------- .nv.info                  --------------------------
	.section	.nv.info,"",@"SHT_CUDA_INFO"
	.align	4


	//----- nvinfo : EIATTR_REGCOUNT
	.align		4
        /*0000*/ 	.byte	0x04, 0x2f
        /*0002*/ 	.short	(.L_1 - .L_0)
	.align		4
.L_0:
        /*0004*/ 	.word	index@(sqrt_kernel)
        /*0008*/ 	.word	0x0000000c


	//----- nvinfo : EIATTR_FRAME_SIZE
	.align		4
.L_1:
        /*000c*/ 	.byte	0x04, 0x11
        /*000e*/ 	.short	(.L_3 - .L_2)
	.align		4
.L_2:
        /*0010*/ 	.word	index@($__internal_0_$__cuda_sm20_sqrt_rn_f32_slowpath)
        /*0014*/ 	.word	0x00000000


	//----- nvinfo : EIATTR_FRAME_SIZE
	.align		4
.L_3:
        /*0018*/ 	.byte	0x04, 0x11
        /*001a*/ 	.short	(.L_5 - .L_4)
	.align		4
.L_4:
        /*001c*/ 	.word	index@(sqrt_kernel)
        /*0020*/ 	.word	0x00000000


	//----- nvinfo : EIATTR_MIN_STACK_SIZE
	.align		4
.L_5:
        /*0024*/ 	.byte	0x04, 0x12
        /*0026*/ 	.short	(.L_7 - .L_6)
	.align		4
.L_6:
        /*0028*/ 	.word	index@(sqrt_kernel)
        /*002c*/ 	.word	0x00000000
.L_7:


//--------------------- .nv.compat                --------------------------
	.section	.nv.compat,"",@"SHT_CUDA_COMPAT_INFO"
	.align	4
        /*0000*/ 	.byte	0x02, 0x09, 0x00, 0x00, 0x02, 0x02, 0x01, 0x00, 0x02, 0x05, 0x05, 0x00, 0x03, 0x07, 0x01, 0x01
        /*0010*/ 	.byte	0x02, 0x03, 0x00, 0x00, 0x02, 0x06, 0x01, 0x00, 0x04, 0x0b, 0x08, 0x00, 0x01, 0x00, 0x00, 0x00
        /*0020*/ 	.byte	0x00, 0x00, 0x00, 0x00


//--------------------- .nv.info.sqrt_kernel      --------------------------
	.section	.nv.info.sqrt_kernel,"",@"SHT_CUDA_INFO"
	.sectionflags	@""
	.align	4


	//----- nvinfo : EIATTR_CUDA_API_VERSION
	.align		4
        /*0000*/ 	.byte	0x04, 0x37
        /*0002*/ 	.short	(.L_9 - .L_8)
.L_8:
        /*0004*/ 	.word	0x00000082


	//----- nvinfo : EIATTR_KPARAM_INFO
	.align		4
.L_9:
        /*0008*/ 	.byte	0x04, 0x17
        /*000a*/ 	.short	(.L_11 - .L_10)
.L_10:
        /*000c*/ 	.word	0x00000000
        /*0010*/ 	.short	0x0002
        /*0012*/ 	.short	0x0010
        /*0014*/ 	.byte	0x00, 0xf0, 0x11, 0x00


	//----- nvinfo : EIATTR_KPARAM_INFO
	.align		4
.L_11:
        /*0018*/ 	.byte	0x04, 0x17
        /*001a*/ 	.short	(.L_13 - .L_12)
.L_12:
        /*001c*/ 	.word	0x00000000
        /*0020*/ 	.short	0x0001
        /*0022*/ 	.short	0x0008
        /*0024*/ 	.byte	0x00, 0xf5, 0x21, 0x00


	//----- nvinfo : EIATTR_KPARAM_INFO
	.align		4
.L_13:
        /*0028*/ 	.byte	0x04, 0x17
        /*002a*/ 	.short	(.L_15 - .L_14)
.L_14:
        /*002c*/ 	.word	0x00000000
        /*0030*/ 	.short	0x0000
        /*0032*/ 	.short	0x0000
        /*0034*/ 	.byte	0x00, 0xf5, 0x21, 0x00


	//----- nvinfo : EIATTR_SPARSE_MMA_MASK
	.align		4
.L_15:
        /*0038*/ 	.byte	0x03, 0x50
        /*003a*/ 	.short	0x0000


	//----- nvinfo : EIATTR_MAXREG_COUNT
	.align		4
        /*003c*/ 	.byte	0x03, 0x1b
        /*003e*/ 	.short	0x00ff


	//----- nvinfo : EIATTR_MERCURY_ISA_VERSION
	.align		4
        /*0040*/ 	.byte	0x03, 0x5f
        /*0042*/ 	.short	0x0101


	//----- nvinfo : EIATTR_VRC_CTA_INIT_COUNT
	.align		4
        /*0044*/ 	.byte	0x02, 0x4a
	.zero		1
	.zero		1


	//----- nvinfo : EIATTR_EXIT_INSTR_OFFSETS
	.align		4
        /*0048*/ 	.byte	0x04, 0x1c
        /*004a*/ 	.short	(.L_17 - .L_16)


	//   ....[0]....
.L_16:
        /*004c*/ 	.word	0x00000070


	//   ....[1]....
        /*0050*/ 	.word	0x000001c0


	//----- nvinfo : EIATTR_CRS_STACK_SIZE
	.align		4
.L_17:
        /*0054*/ 	.byte	0x04, 0x1e
        /*0056*/ 	.short	(.L_19 - .L_18)
.L_18:
        /*0058*/ 	.word	0x00000000


	//----- nvinfo : EIATTR_CBANK_PARAM_SIZE
	.align		4
.L_19:
        /*005c*/ 	.byte	0x03, 0x19
        /*005e*/ 	.short	0x0014


	//----- nvinfo : EIATTR_PARAM_CBANK
	.align		4
        /*0060*/ 	.byte	0x04, 0x0a
        /*0062*/ 	.short	(.L_21 - .L_20)
	.align		4
.L_20:
        /*0064*/ 	.word	index@(.nv.constant0.sqrt_kernel)
        /*0068*/ 	.short	0x0380
        /*006a*/ 	.short	0x0014


	//----- nvinfo : EIATTR_SW_WAR
	.align		4
.L_21:
        /*006c*/ 	.byte	0x04, 0x36
        /*006e*/ 	.short	(.L_23 - .L_22)
.L_22:
        /*0070*/ 	.word	0x00000008
.L_23:


//--------------------- .nv.callgraph             --------------------------
	.section	.nv.callgraph,"",@"SHT_CUDA_CALLGRAPH"
	.align	4
	.sectionentsize	8
	.align		4
        /*0000*/ 	.word	0x00000000
	.align		4
        /*0004*/ 	.word	0xffffffff
	.align		4
        /*0008*/ 	.word	0x00000000
	.align		4
        /*000c*/ 	.word	0xfffffffe
	.align		4
        /*0010*/ 	.word	0x00000000
	.align		4
        /*0014*/ 	.word	0xfffffffd
	.align		4
        /*0018*/ 	.word	0x00000000
	.align		4
        /*001c*/ 	.word	0xfffffffc


//--------------------- .text.sqrt_kernel         --------------------------
	.section	.text.sqrt_kernel,"ax",@progbits
	.align	128
        .global         sqrt_kernel
        .type           sqrt_kernel,@function
        .size           sqrt_kernel,(.L_x_5 - sqrt_kernel)
        .other          sqrt_kernel,@"STO_CUDA_ENTRY STV_DEFAULT"
sqrt_kernel:
.text.sqrt_kernel:
[----:B------:R-:W-:Y:S01]  /*0000*/  LDC R1, c[0x0][0x37c] ;  /* 0x0000df00ff017b82 */ /* 0x000fe20000000800 */
[----:B------:R-:W0:Y:S07]  /*0010*/  S2R R0, SR_TID.X ;  /* 0x0000000000007919 */ /* 0x000e2e0000002100 */
[----:B------:R-:W0:Y:S01]  /*0020*/  S2UR UR4, SR_CTAID.X ;  /* 0x00000000000479c3 */ /* 0x000e220000002500 */
[----:B------:R-:W1:Y:S07]  /*0030*/  LDCU UR5, c[0x0][0x390] ;  /* 0x00007200ff0577ac */ /* 0x000e6e0008000800 */
[----:B------:R-:W0:Y:S02]  /*0040*/  LDC R5, c[0x0][0x360] ;  /* 0x0000d800ff057b82 */ /* 0x000e240000000800 */
[----:B0-----:R-:W-:-:S05]  /*0050*/  IMAD R5, R5, UR4, R0 ;  /* 0x0000000405057c24 */ /* 0x001fca000f8e0200 */
[----:B-1----:R-:W-:-:S13]  /*0060*/  ISETP.GE.AND P0, PT, R5, UR5, PT ;  /* 0x0000000505007c0c */ /* 0x002fda000bf06270 */
[----:B------:R-:W-:Y:S05]  /*0070*/  @P0 EXIT ;  /* 0x000000000000094d */ /* 0x000fea0003800000 */
[----:B------:R-:W0:Y:S01]  /*0080*/  LDC.64 R2, c[0x0][0x380] ;  /* 0x0000e000ff027b82 */ /* 0x000e220000000a00 */
[----:B------:R-:W1:Y:S01]  /*0090*/  LDCU.64 UR4, c[0x0][0x358] ;  /* 0x00006b00ff0477ac */ /* 0x000e620008000a00 */
[----:B0-----:R-:W-:-:S05]  /*00a0*/  IMAD.WIDE R2, R5, 0x4, R2 ;  /* 0x0000000405027825 */ /* 0x001fca00078e0202 */
[----:B-1----:R-:W2:Y:S01]  /*00b0*/  LDG.E R0, desc[UR4][R2.64] ;  /* 0x0000000402007981 */ /* 0x002ea2000c1e1900 */
[----:B------:R-:W-:Y:S01]  /*00c0*/  BSSY.RECONVERGENT B0, `(.L_x_0) ;  /* 0x000000c000007945 */ /* 0x000fe20003800200 */
[----:B--2---:R-:W-:Y:S01]  /*00d0*/  IADD3 R4, PT, PT, R0, -0xd000000, RZ ;  /* 0xf300000000047810 */ /* 0x004fe20007ffe0ff */
[----:B------:R0:W1:Y:S03]  /*00e0*/  MUFU.RSQ R7, R0 ;  /* 0x0000000000077308 */ /* 0x0000660000001400 */
[----:B------:R-:W-:-:S13]  /*00f0*/  ISETP.GT.U32.AND P0, PT, R4, 0x727fffff, PT ;  /* 0x727fffff0400780c */ /* 0x000fda0003f04070 */
[----:B0-----:R-:W-:Y:S05]  /*0100*/  @!P0 BRA `(.L_x_1) ;  /* 0x00000000000c8947 */ /* 0x001fea0003800000 */
[----:B------:R-:W-:-:S07]  /*0110*/  MOV R9, 0x130 ;  /* 0x0000013000097802 */ /* 0x000fce0000000f00 */
[----:B-1----:R-:W-:Y:S05]  /*0120*/  CALL.REL.NOINC `($__internal_0_$__cuda_sm20_sqrt_rn_f32_slowpath) ;  /* 0x0000000000287944 */ /* 0x002fea0003c00000 */
[----:B------:R-:W-:Y:S05]  /*0130*/  BRA `(.L_x_2) ;  /* 0x0000000000107947 */ /* 0x000fea0003800000 */
.L_x_1:
[----:B-1----:R-:W-:Y:S01]  /*0140*/  FMUL.FTZ R3, R0, R7 ;  /* 0x0000000700037220 */ /* 0x002fe20000410000 */
[----:B------:R-:W-:-:S03]  /*0150*/  FMUL.FTZ R7, R7, 0.5 ;  /* 0x3f00000007077820 */ /* 0x000fc60000410000 */
[----:B------:R-:W-:-:S04]  /*0160*/  FFMA R0, -R3, R3, R0 ;  /* 0x0000000303007223 */ /* 0x000fc80000000100 */
[----:B------:R-:W-:-:S07]  /*0170*/  FFMA R7, R0, R7, R3 ;  /* 0x0000000700077223 */ /* 0x000fce0000000003 */
.L_x_2:
[----:B------:R-:W-:Y:S05]  /*0180*/  BSYNC.RECONVERGENT B0 ;  /* 0x0000000000007941 */ /* 0x000fea0003800200 */
.L_x_0:
[----:B------:R-:W0:Y:S02]  /*0190*/  LDC.64 R2, c[0x0][0x388] ;  /* 0x0000e200ff027b82 */ /* 0x000e240000000a00 */
[----:B0-----:R-:W-:-:S05]  /*01a0*/  IMAD.WIDE R2, R5, 0x4, R2 ;  /* 0x0000000405027825 */ /* 0x001fca00078e0202 */
[----:B------:R-:W-:Y:S01]  /*01b0*/  STG.E desc[UR4][R2.64], R7 ;  /* 0x0000000702007986 */ /* 0x000fe2000c101904 */
[----:B------:R-:W-:Y:S05]  /*01c0*/  EXIT ;  /* 0x000000000000794d */ /* 0x000fea0003800000 */
        .weak           $__internal_0_$__cuda_sm20_sqrt_rn_f32_slowpath
        .type           $__internal_0_$__cuda_sm20_sqrt_rn_f32_slowpath,@function
        .size           $__internal_0_$__cuda_sm20_sqrt_rn_f32_slowpath,(.L_x_5 - $__internal_0_$__cuda_sm20_sqrt_rn_f32_slowpath)
$__internal_0_$__cuda_sm20_sqrt_rn_f32_slowpath:
[----:B------:R-:W-:-:S13]  /*01d0*/  LOP3.LUT P0, RZ, R0, 0x7fffffff, RZ, 0xc0, !PT ;  /* 0x7fffffff00ff7812 */ /* 0x000fda000780c0ff */
[----:B------:R-:W-:Y:S01]  /*01e0*/  @!P0 MOV R2, R0 ;  /* 0x0000000000028202 */ /* 0x000fe20000000f00 */
[----:B------:R-:W-:Y:S06]  /*01f0*/  @!P0 BRA `(.L_x_3) ;  /* 0x0000000000408947 */ /* 0x000fec0003800000 */
[----:B------:R-:W-:-:S13]  /*0200*/  FSETP.GEU.FTZ.AND P0, PT, R0, RZ, PT ;  /* 0x000000ff0000720b */ /* 0x000fda0003f1e000 */
[----:B------:R-:W-:Y:S01]  /*0210*/  @!P0 MOV R2, 0x7fffffff ;  /* 0x7fffffff00028802 */ /* 0x000fe20000000f00 */
[----:B------:R-:W-:Y:S06]  /*0220*/  @!P0 BRA `(.L_x_3) ;  /* 0x0000000000348947 */ /* 0x000fec0003800000 */
[----:B------:R-:W-:-:S13]  /*0230*/  FSETP.GTU.FTZ.AND P0, PT, |R0|, +INF , PT ;  /* 0x7f8000000000780b */ /* 0x000fda0003f1c200 */
[----:B------:R-:W-:Y:S01]  /*0240*/  @P0 FADD.FTZ R2, R0, 1 ;  /* 0x3f80000000020421 */ /* 0x000fe20000010000 */
[----:B------:R-:W-:Y:S06]  /*0250*/  @P0 BRA `(.L_x_3) ;  /* 0x0000000000280947 */ /* 0x000fec0003800000 */
[----:B------:R-:W-:-:S13]  /*0260*/  FSETP.NEU.FTZ.AND P0, PT, |R0|, +INF , PT ;  /* 0x7f8000000000780b */ /* 0x000fda0003f1d200 */
[----:B------:R-:W-:-:S04]  /*0270*/  @P0 FFMA R3, R0, 1.84467440737095516160e+19, RZ ;  /* 0x5f80000000030823 */ /* 0x000fc800000000ff */
[----:B------:R-:W0:Y:S02]  /*0280*/  @P0 MUFU.RSQ R2, R3 ;  /* 0x0000000300020308 */ /* 0x000e240000001400 */
[----:B0-----:R-:W-:Y:S01]  /*0290*/  @P0 FMUL.FTZ R4, R3, R2 ;  /* 0x0000000203040220 */ /* 0x001fe20000410000 */
[----:B------:R-:W-:Y:S01]  /*02a0*/  @P0 FMUL.FTZ R8, R2, 0.5 ;  /* 0x3f00000002080820 */ /* 0x000fe20000410000 */
[----:B------:R-:W-:Y:S02]  /*02b0*/  @!P0 MOV R2, R0 ;  /* 0x0000000000028202 */ /* 0x000fe40000000f00 */
[----:B------:R-:W-:-:S04]  /*02c0*/  @P0 FADD.FTZ R6, -R4, -RZ ;  /* 0x800000ff04060221 */ /* 0x000fc80000010100 */
[----:B------:R-:W-:-:S04]  /*02d0*/  @P0 FFMA R7, R4, R6, R3 ;  /* 0x0000000604070223 */ /* 0x000fc80000000003 */
[----:B------:R-:W-:-:S04]  /*02e0*/  @P0 FFMA R7, R7, R8, R4 ;  /* 0x0000000807070223 */ /* 0x000fc80000000004 */
[----:B------:R-:W-:-:S07]  /*02f0*/  @P0 FMUL.FTZ R2, R7, 2.3283064365386962891e-10 ;  /* 0x2f80000007020820 */ /* 0x000fce0000410000 */
.L_x_3:
[----:B------:R-:W-:Y:S01]  /*0300*/  HFMA2 R3, -RZ, RZ, 0, 0 ;  /* 0x00000000ff037431 */ /* 0x000fe200000001ff */
[----:B------:R-:W-:Y:S02]  /*0310*/  MOV R7, R2 ;  /* 0x0000000200077202 */ /* 0x000fe40000000f00 */
[----:B------:R-:W-:-:S04]  /*0320*/  MOV R2, R9 ;  /* 0x0000000900027202 */ /* 0x000fc80000000f00 */
[----:B------:R-:W-:Y:S05]  /*0330*/  RET.REL.NODEC R2 `(sqrt_kernel) ;  /* 0xfffffffc02307950 */ /* 0x000fea0003c3ffff */
.L_x_4:
[----:B------:R-:W-:-:S00]  /*0340*/  BRA `(.L_x_4) ;  /* 0xfffffffc00fc7947 */ /* 0x000fc0000383ffff */
[----:B------:R-:W-:-:S00]  /*0350*/  NOP ;  /* 0x0000000000007918 */ /* 0x000fc00000000000 */
        /* <DEDUP_REMOVED lines=10> */
.L_x_5:


//--------------------- .nv.shared.reserved.0     --------------------------
	.section	.nv.shared.reserved.0,"aw",@nobits
	.weak		__nv_reservedSMEM_offset_0_alias
	.size		__nv_reservedSMEM_offset_0_alias, 0, 64
	.other		__nv_reservedSMEM_offset_0_alias,@"STO_CUDA_RESERVED_SHARED STV_DEFAULT"
__nv_reservedSMEM_offset_0_alias:
	.zero		0
	.zero		64


//--------------------- .nv.constant0.sqrt_kernel --------------------------
	.section	.nv.constant0.sqrt_kernel,"a",@progbits
	.sectionflags	@""
	.align	4
.nv.constant0.sqrt_kernel:
	.zero		916


//--------------------- SYMBOLS --------------------------

	.type		.nv.reservedSmem.offset0,@object
	.size		.nv.reservedSmem.offset0,0x4
